//
// Generated by NVIDIA NVVM Compiler
//
// Compiler Build ID: CL-36424714
// Cuda compilation tools, release 13.0, V13.0.88
// Based on NVVM 20.0.0
//

.version 9.0
.target sm_100
.address_size 64

	// .globl	_Z11step_kernelPiS_
// _ZZ11step_kernelPiS_E7offsets has been demoted

.visible .entry _Z11step_kernelPiS_(
	.param .u64 .ptr .align 1 _Z11step_kernelPiS__param_0,
	.param .u64 .ptr .align 1 _Z11step_kernelPiS__param_1
)
{
	.reg .pred 	%p<14>;
	.reg .b32 	%r<86>;
	.reg .b64 	%rd<24>;
	// demoted variable
	.shared .align 4 .b8 _ZZ11step_kernelPiS_E7offsets[64];
	ld.param.u64 	%rd2, [_Z11step_kernelPiS__param_0];
	ld.param.u64 	%rd3, [_Z11step_kernelPiS__param_1];
	mov.b32 	%r1, -1;
	st.shared.u32 	[_ZZ11step_kernelPiS_E7offsets], %r1;
	mov.b32 	%r2, 1;
	st.shared.u32 	[_ZZ11step_kernelPiS_E7offsets+4], %r2;
	mov.b32 	%r3, 0;
	st.shared.u32 	[_ZZ11step_kernelPiS_E7offsets+8], %r3;
	st.shared.u32 	[_ZZ11step_kernelPiS_E7offsets+12], %r2;
	st.shared.u32 	[_ZZ11step_kernelPiS_E7offsets+16], %r2;
	st.shared.u32 	[_ZZ11step_kernelPiS_E7offsets+20], %r2;
	st.shared.u32 	[_ZZ11step_kernelPiS_E7offsets+24], %r1;
	st.shared.u32 	[_ZZ11step_kernelPiS_E7offsets+28], %r3;
	st.shared.u32 	[_ZZ11step_kernelPiS_E7offsets+32], %r2;
	st.shared.u32 	[_ZZ11step_kernelPiS_E7offsets+36], %r3;
	st.shared.u32 	[_ZZ11step_kernelPiS_E7offsets+40], %r1;
	st.shared.u32 	[_ZZ11step_kernelPiS_E7offsets+44], %r1;
	st.shared.u32 	[_ZZ11step_kernelPiS_E7offsets+48], %r3;
	st.shared.u32 	[_ZZ11step_kernelPiS_E7offsets+52], %r1;
	st.shared.u32 	[_ZZ11step_kernelPiS_E7offsets+56], %r2;
	st.shared.u32 	[_ZZ11step_kernelPiS_E7offsets+60], %r1;
	mov.u32 	%r4, %ctaid.x;
	mov.u32 	%r5, %ntid.x;
	mov.u32 	%r6, %tid.x;
	mad.lo.s32 	%r7, %r4, %r5, %r6;
	mov.u32 	%r8, %ctaid.y;
	mov.u32 	%r9, %ntid.y;
	mov.u32 	%r10, %tid.y;
	mad.lo.s32 	%r11, %r8, %r9, %r10;
	add.s32 	%r12, %r11, 600;
	add.s32 	%r13, %r7, 800;
	cvta.to.global.u64 	%rd4, %rd3;
	cvta.to.global.u64 	%rd5, %rd2;
	add.s32 	%r14, %r7, 799;
	mul.hi.s32 	%r15, %r14, 1374389535;
	shr.u32 	%r16, %r15, 31;
	shr.s32 	%r17, %r15, 8;
	add.s32 	%r18, %r17, %r16;
	mul.lo.s32 	%r19, %r18, 800;
	sub.s32 	%r20, %r14, %r19;
	add.s32 	%r21, %r11, 601;
	mul.hi.u32 	%r22, %r21, 458129845;
	shr.u32 	%r23, %r22, 6;
	mul.lo.s32 	%r24, %r23, 600;
	sub.s32 	%r25, %r21, %r24;
	mul.lo.s32 	%r26, %r25, 800;
	add.s32 	%r27, %r26, %r20;
	mul.wide.s32 	%rd6, %r27, 4;
	add.s64 	%rd7, %rd5, %rd6;
	ld.global.u32 	%r28, [%rd7];
	setp.ne.s32 	%p1, %r28, 0;
	selp.u32 	%r29, 1, 0, %p1;
	mul.hi.s32 	%r30, %r13, 1374389535;
	shr.u32 	%r31, %r30, 31;
	shr.s32 	%r32, %r30, 8;
	add.s32 	%r33, %r32, %r31;
	mul.lo.s32 	%r34, %r33, 800;
	sub.s32 	%r35, %r13, %r34;
	add.s32 	%r36, %r26, %r35;
	mul.wide.s32 	%rd8, %r36, 4;
	add.s64 	%rd9, %rd5, %rd8;
	ld.global.u32 	%r37, [%rd9];
	setp.ne.s32 	%p2, %r37, 0;
	selp.u32 	%r38, 1, 0, %p2;
	add.s32 	%r39, %r29, %r38;
	add.s32 	%r40, %r7, 801;
	mul.hi.s32 	%r41, %r40, 1374389535;
	shr.u32 	%r42, %r41, 31;
	shr.s32 	%r43, %r41, 8;
	add.s32 	%r44, %r43, %r42;
	mul.lo.s32 	%r45, %r44, 800;
	sub.s32 	%r46, %r40, %r45;
	add.s32 	%r47, %r26, %r46;
	mul.wide.s32 	%rd10, %r47, 4;
	add.s64 	%rd11, %rd5, %rd10;
	ld.global.u32 	%r48, [%rd11];
	setp.ne.s32 	%p3, %r48, 0;
	selp.u32 	%r49, 1, 0, %p3;
	add.s32 	%r50, %r39, %r49;
	mul.hi.u32 	%r51, %r12, 458129845;
	shr.u32 	%r52, %r51, 6;
	mul.lo.s32 	%r53, %r52, 600;
	sub.s32 	%r54, %r12, %r53;
	mul.lo.s32 	%r55, %r54, 800;
	add.s32 	%r56, %r55, %r20;
	mul.wide.s32 	%rd12, %r56, 4;
	add.s64 	%rd13, %rd5, %rd12;
	ld.global.u32 	%r57, [%rd13];
	setp.ne.s32 	%p4, %r57, 0;
	selp.u32 	%r58, 1, 0, %p4;
	add.s32 	%r59, %r50, %r58;
	add.s32 	%r60, %r55, %r46;
	mul.wide.s32 	%rd14, %r60, 4;
	add.s64 	%rd15, %rd5, %rd14;
	ld.global.u32 	%r61, [%rd15];
	setp.ne.s32 	%p5, %r61, 0;
	selp.u32 	%r62, 1, 0, %p5;
	add.s32 	%r63, %r59, %r62;
	add.s32 	%r64, %r11, 599;
	mul.hi.u32 	%r65, %r64, 458129845;
	shr.u32 	%r66, %r65, 6;
	mul.lo.s32 	%r67, %r66, 600;
	sub.s32 	%r68, %r64, %r67;
	mul.lo.s32 	%r69, %r68, 800;
	add.s32 	%r70, %r69, %r20;
	mul.wide.s32 	%rd16, %r70, 4;
	add.s64 	%rd17, %rd5, %rd16;
	ld.global.u32 	%r71, [%rd17];
	setp.ne.s32 	%p6, %r71, 0;
	selp.u32 	%r72, 1, 0, %p6;
	add.s32 	%r73, %r63, %r72;
	add.s32 	%r74, %r69, %r35;
	mul.wide.s32 	%rd18, %r74, 4;
	add.s64 	%rd19, %rd5, %rd18;
	ld.global.u32 	%r75, [%rd19];
	setp.ne.s32 	%p7, %r75, 0;
	selp.u32 	%r76, 1, 0, %p7;
	add.s32 	%r77, %r73, %r76;
	add.s32 	%r78, %r69, %r46;
	mul.wide.s32 	%rd20, %r78, 4;
	add.s64 	%rd21, %rd5, %rd20;
	ld.global.u32 	%r79, [%rd21];
	setp.ne.s32 	%p8, %r79, 0;
	selp.u32 	%r80, 1, 0, %p8;
	add.s32 	%r81, %r77, %r80;
	mad.lo.s32 	%r83, %r11, 800, %r7;
	mul.wide.s32 	%rd22, %r83, 4;
	add.s64 	%rd1, %rd4, %rd22;
	st.global.u32 	[%rd1], %r3;
	add.s64 	%rd23, %rd5, %rd22;
	ld.global.u32 	%r84, [%rd23];
	setp.eq.s32 	%p9, %r84, 0;
	setp.ne.s32 	%p10, %r81, 2;
	or.pred  	%p11, %p9, %p10;
	setp.ne.s32 	%p12, %r81, 3;
	and.pred  	%p13, %p11, %p12;
	@%p13 bra 	$L__BB0_2;
	mov.b32 	%r85, 1;
	st.global.u32 	[%rd1], %r85;
	bar.sync 	0;
$L__BB0_2:
	bar.sync 	0;
	ret;

}


// ===== COMPILED SASS (sm_100) =====

	.target	sm_100

	.elftype	@"ET_EXEC"


//--------------------- .note.nv.tkinfo           --------------------------
	.section	.note.nv.tkinfo,"",@"SHT_NOTE"
	.sectionflags	@"SHF_NOTE_NV_TKINFO"
	.tkinfo
        /*0018*/ 	.word	0x00000002
        /*0030*/ 	.string	""
        /*0030*/ 	.string	"ptxas"
        /*0030*/ 	.string	"Cuda compilation tools, release 13.0, V13.0.88"
        /*0030*/ 	.string	"Build cuda_13.0.r13.0/compiler.36424714_0"
        /*0030*/ 	.string	"-arch sm_100 -m 64 "



//--------------------- .note.nv.cuinfo           --------------------------
	.section	.note.nv.cuinfo,"",@"SHT_NOTE"
	.sectionflags	@"SHF_NOTE_NV_CUINFO"
        /*0018*/ 	.short	0x0002
        /*001a*/ 	.short	0x0064
        /*001c*/ 	.short	0x0082
	.zero		2


//--------------------- .nv.info                  --------------------------
	.section	.nv.info,"",@"SHT_CUDA_INFO"
	.align	4


	//----- nvinfo : EIATTR_REGCOUNT
	.align		4
        /*0000*/ 	.byte	0x04, 0x2f
        /*0002*/ 	.short	(.L_1 - .L_0)
	.align		4
.L_0:
        /*0004*/ 	.word	index@(_Z11step_kernelPiS_)
        /*0008*/ 	.word	0x0000001a


	//----- nvinfo : EIATTR_FRAME_SIZE
	.align		4
.L_1:
        /*000c*/ 	.byte	0x04, 0x11
        /*000e*/ 	.short	(.L_3 - .L_2)
	.align		4
.L_2:
        /*0010*/ 	.word	index@(_Z11step_kernelPiS_)
        /*0014*/ 	.word	0x00000000


	//----- nvinfo : EIATTR_MIN_STACK_SIZE
	.align		4
.L_3:
        /*0018*/ 	.byte	0x04, 0x12
        /*001a*/ 	.short	(.L_5 - .L_4)
	.align		4
.L_4:
        /*001c*/ 	.word	index@(_Z11step_kernelPiS_)
        /*0020*/ 	.word	0x00000000
.L_5:


//--------------------- .nv.compat                --------------------------
	.section	.nv.compat,"",@"SHT_CUDA_COMPAT_INFO"
	.align	4
        /*0000*/ 	.byte	0x02, 0x09, 0x00, 0x00, 0x02, 0x02, 0x01, 0x00, 0x02, 0x05, 0x05, 0x00, 0x03, 0x07, 0x01, 0x01
        /*0010*/ 	.byte	0x02, 0x03, 0x00, 0x00, 0x02, 0x06, 0x01, 0x00, 0x04, 0x0b, 0x08, 0x00, 0x09, 0x00, 0x00, 0x00
        /*0020*/ 	.byte	0x00, 0x00, 0x00, 0x00


//--------------------- .nv.info._Z11step_kernelPiS_ --------------------------
	.section	.nv.info._Z11step_kernelPiS_,"",@"SHT_CUDA_INFO"
	.sectionflags	@""
	.align	4


	//----- nvinfo : EIATTR_CUDA_API_VERSION
	.align		4
        /*0000*/ 	.byte	0x04, 0x37
        /*0002*/ 	.short	(.L_7 - .L_6)
.L_6:
        /*0004*/ 	.word	0x00000082


	//----- nvinfo : EIATTR_KPARAM_INFO
	.align		4
.L_7:
        /*0008*/ 	.byte	0x04, 0x17
        /*000a*/ 	.short	(.L_9 - .L_8)
.L_8:
        /*000c*/ 	.word	0x00000000
        /*0010*/ 	.short	0x0001
        /*0012*/ 	.short	0x0008
        /*0014*/ 	.byte	0x00, 0xf5, 0x21, 0x00


	//----- nvinfo : EIATTR_KPARAM_INFO
	.align		4
.L_9:
        /*0018*/ 	.byte	0x04, 0x17
        /*001a*/ 	.short	(.L_11 - .L_10)
.L_10:
        /*001c*/ 	.word	0x00000000
        /*0020*/ 	.short	0x0000
        /*0022*/ 	.short	0x0000
        /*0024*/ 	.byte	0x00, 0xf5, 0x21, 0x00


	//----- nvinfo : EIATTR_SPARSE_MMA_MASK
	.align		4
.L_11:
        /*0028*/ 	.byte	0x03, 0x50
        /*002a*/ 	.short	0x0000


	//----- nvinfo : EIATTR_MAXREG_COUNT
	.align		4
        /*002c*/ 	.byte	0x03, 0x1b
        /*002e*/ 	.short	0x00ff


	//----- nvinfo : EIATTR_NUM_BARRIERS
	.align		4
        /*0030*/ 	.byte	0x02, 0x4c
        /*0032*/ 	.byte	0x01
	.zero		1


	//----- nvinfo : EIATTR_MERCURY_ISA_VERSION
	.align		4
        /*0034*/ 	.byte	0x03, 0x5f
        /*0036*/ 	.short	0x0101


	//----- nvinfo : EIATTR_VRC_CTA_INIT_COUNT
	.align		4
        /*0038*/ 	.byte	0x02, 0x4a
	.zero		1
	.zero		1


	//----- nvinfo : EIATTR_EXIT_INSTR_OFFSETS
	.align		4
        /*003c*/ 	.byte	0x04, 0x1c
        /*003e*/ 	.short	(.L_13 - .L_12)


	//   ....[0]....
.L_12:
        /*0040*/ 	.word	0x00000790


	//----- nvinfo : EIATTR_CBANK_PARAM_SIZE
	.align		4
.L_13:
        /*0044*/ 	.byte	0x03, 0x19
        /*0046*/ 	.short	0x0010


	//----- nvinfo : EIATTR_PARAM_CBANK
	.align		4
        /*0048*/ 	.byte	0x04, 0x0a
        /*004a*/ 	.short	(.L_15 - .L_14)
	.align		4
.L_14:
        /*004c*/ 	.word	index@(.nv.constant0._Z11step_kernelPiS_)
        /*0050*/ 	.short	0x0380
        /*0052*/ 	.short	0x0010


	//----- nvinfo : EIATTR_SW_WAR
	.align		4
.L_15:
        /*0054*/ 	.byte	0x04, 0x36
        /*0056*/ 	.short	(.L_17 - .L_16)
.L_16:
        /*0058*/ 	.word	0x00000008
.L_17:


//--------------------- .nv.callgraph             --------------------------
	.section	.nv.callgraph,"",@"SHT_CUDA_CALLGRAPH"
	.align	4
	.sectionentsize	8
	.align		4
        /*0000*/ 	.word	0x00000000
	.align		4
        /*0004*/ 	.word	0xffffffff
	.align		4
        /*0008*/ 	.word	0x00000000
	.align		4
        /*000c*/ 	.word	0xfffffffe
	.align		4
        /*0010*/ 	.word	0x00000000
	.align		4
        /*0014*/ 	.word	0xfffffffd
	.align		4
        /*0018*/ 	.word	0x00000000
	.align		4
        /*001c*/ 	.word	0xfffffffc


//--------------------- .text._Z11step_kernelPiS_ --------------------------
	.section	.text._Z11step_kernelPiS_,"ax",@progbits
	.align	128
        .global         _Z11step_kernelPiS_
        .type           _Z11step_kernelPiS_,@function
        .size           _Z11step_kernelPiS_,(.L_x_1 - _Z11step_kernelPiS_)
        .other          _Z11step_kernelPiS_,@"STO_CUDA_ENTRY STV_DEFAULT"
_Z11step_kernelPiS_:
.text._Z11step_kernelPiS_:
[----:B------:R-:W-:Y:S01]  /*0000*/  LDC R1, c[0x0][0x37c] ;  /* 0x0000df00ff017b82 */ /* 0x000fe20000000800 */
[----:B------:R-:W0:Y:S07]  /*0010*/  S2R R3, SR_TID.X ;  /* 0x0000000000037919 */ /* 0x000e2e0000002100 */
[----:B------:R-:W0:Y:S01]  /*0020*/  S2UR UR4, SR_CTAID.X ;  /* 0x00000000000479c3 */ /* 0x000e220000002500 */
[----:B------:R-:W1:Y:S01]  /*0030*/  LDCU.64 UR6, c[0x0][0x358] ;  /* 0x00006b00ff0677ac */ /* 0x000e620008000a00 */
[----:B------:R-:W2:Y:S06]  /*0040*/  S2R R0, SR_TID.Y ;  /* 0x0000000000007919 */ /* 0x000eac0000002200 */
[----:B------:R-:W0:Y:S08]  /*0050*/  LDC R4, c[0x0][0x360] ;  /* 0x0000d800ff047b82 */ /* 0x000e300000000800 */
[----:B------:R-:W2:Y:S08]  /*0060*/  S2UR UR5, SR_CTAID.Y ;  /* 0x00000000000579c3 */ /* 0x000eb00000002600 */
[----:B------:R-:W2:Y:S01]  /*0070*/  LDC R5, c[0x0][0x364] ;  /* 0x0000d900ff057b82 */ /* 0x000ea20000000800 */
[----:B0-----:R-:W-:-:S07]  /*0080*/  IMAD R4, R4, UR4, R3 ;  /* 0x0000000404047c24 */ /* 0x001fce000f8e0203 */
[----:B------:R-:W0:Y:S01]  /*0090*/  LDC.64 R2, c[0x0][0x380] ;  /* 0x0000e000ff027b82 */ /* 0x000e220000000a00 */
[C---:B------:R-:W-:Y:S01]  /*00a0*/  VIADD R9, R4.reuse, 0x31f ;  /* 0x0000031f04097836 */ /* 0x040fe20000000000 */
[C---:B------:R-:W-:Y:S02]  /*00b0*/  IADD3 R7, PT, PT, R4.reuse, 0x320, RZ ;  /* 0x0000032004077810 */ /* 0x040fe40007ffe0ff */
[----:B------:R-:W-:-:S03]  /*00c0*/  IADD3 R17, PT, PT, R4, 0x321, RZ ;  /* 0x0000032104117810 */ /* 0x000fc60007ffe0ff */
[----:B------:R-:W-:-:S05]  /*00d0*/  IMAD.HI R10, R7, 0x51eb851f, RZ ;  /* 0x51eb851f070a7827 */ /* 0x000fca00078e02ff */
[----:B------:R-:W-:Y:S01]  /*00e0*/  SHF.R.U32.HI R11, RZ, 0x1f, R10 ;  /* 0x0000001fff0b7819 */ /* 0x000fe2000001160a */
[----:B--2---:R-:W-:Y:S02]  /*00f0*/  IMAD R5, R5, UR5, R0 ;  /* 0x0000000505057c24 */ /* 0x004fe4000f8e0200 */
[----:B------:R-:W-:Y:S01]  /*0100*/  IMAD.HI R0, R9, 0x51eb851f, RZ ;  /* 0x51eb851f09007827 */ /* 0x000fe200078e02ff */
[----:B------:R-:W-:Y:S02]  /*0110*/  LEA.HI.SX32 R10, R10, R11, 0x18 ;  /* 0x0000000b0a0a7211 */ /* 0x000fe400078fc2ff */
[----:B------:R-:W-:Y:S02]  /*0120*/  IADD3 R6, PT, PT, R5, 0x259, RZ ;  /* 0x0000025905067810 */ /* 0x000fe40007ffe0ff */
[----:B------:R-:W-:Y:S01]  /*0130*/  SHF.R.U32.HI R11, RZ, 0x1f, R0 ;  /* 0x0000001fff0b7819 */ /* 0x000fe20000011600 */
[----:B------:R-:W-:Y:S02]  /*0140*/  IMAD R7, R10, -0x320, R7 ;  /* 0xfffffce00a077824 */ /* 0x000fe400078e0207 */
[----:B------:R-:W-:Y:S01]  /*0150*/  IMAD.HI.U32 R8, R6, 0x1b4e81b5, RZ ;  /* 0x1b4e81b506087827 */ /* 0x000fe200078e00ff */
[----:B------:R-:W-:-:S04]  /*0160*/  LEA.HI.SX32 R0, R0, R11, 0x18 ;  /* 0x0000000b00007211 */ /* 0x000fc800078fc2ff */
[----:B------:R-:W-:Y:S01]  /*0170*/  SHF.R.U32.HI R13, RZ, 0x6, R8 ;  /* 0x00000006ff0d7819 */ /* 0x000fe20000011608 */
[----:B------:R-:W-:Y:S02]  /*0180*/  IMAD R9, R0, -0x320, R9 ;  /* 0xfffffce000097824 */ /* 0x000fe400078e0209 */
[----:B------:R-:W-:Y:S02]  /*0190*/  VIADD R8, R5, 0x258 ;  /* 0x0000025805087836 */ /* 0x000fe40000000000 */
[----:B------:R-:W-:Y:S02]  /*01a0*/  IMAD R16, R13, -0x258, R6 ;  /* 0xfffffda80d107824 */ /* 0x000fe400078e0206 */
[----:B------:R-:W-:-:S04]  /*01b0*/  IMAD.HI R6, R17, 0x51eb851f, RZ ;  /* 0x51eb851f11067827 */ /* 0x000fc800078e02ff */
[C---:B------:R-:W-:Y:S01]  /*01c0*/  IMAD R13, R16.reuse, 0x320, R7 ;  /* 0x00000320100d7824 */ /* 0x040fe200078e0207 */
[----:B------:R-:W-:Y:S01]  /*01d0*/  SHF.R.U32.HI R11, RZ, 0x1f, R6 ;  /* 0x0000001fff0b7819 */ /* 0x000fe20000011606 */
[----:B------:R-:W-:Y:S02]  /*01e0*/  IMAD R15, R16, 0x320, R9 ;  /* 0x00000320100f7824 */ /* 0x000fe400078e0209 */
[----:B0-----:R-:W-:Y:S01]  /*01f0*/  IMAD.WIDE R12, R13, 0x4, R2 ;  /* 0x000000040d0c7825 */ /* 0x001fe200078e0202 */
[----:B------:R-:W-:-:S03]  /*0200*/  LEA.HI.SX32 R10, R6, R11, 0x18 ;  /* 0x0000000b060a7211 */ /* 0x000fc600078fc2ff */
[----:B------:R-:W-:Y:S01]  /*0210*/  IMAD.HI.U32 R11, R8, 0x1b4e81b5, RZ ;  /* 0x1b4e81b5080b7827 */ /* 0x000fe200078e00ff */
[----:B-1----:R0:W2:Y:S03]  /*0220*/  LDG.E R0, desc[UR6][R12.64] ;  /* 0x000000060c007981 */ /* 0x0020a6000c1e1900 */
[----:B------:R-:W-:Y:S01]  /*0230*/  IMAD.WIDE R14, R15, 0x4, R2 ;  /* 0x000000040f0e7825 */ /* 0x000fe200078e0202 */
[----:B------:R-:W-:-:S03]  /*0240*/  SHF.R.U32.HI R11, RZ, 0x6, R11 ;  /* 0x00000006ff0b7819 */ /* 0x000fc6000001160b */
[----:B------:R-:W-:Y:S01]  /*0250*/  IMAD R10, R10, -0x320, R17 ;  /* 0xfffffce00a0a7824 */ /* 0x000fe200078e0211 */
[----:B------:R1:W3:Y:S01]  /*0260*/  LDG.E R6, desc[UR6][R14.64] ;  /* 0x000000060e067981 */ /* 0x0002e2000c1e1900 */
[----:B------:R-:W-:Y:S01]  /*0270*/  IADD3 R18, PT, PT, R5, 0x257, RZ ;  /* 0x0000025705127810 */ /* 0x000fe20007ffe0ff */
[----:B------:R-:W-:Y:S02]  /*0280*/  IMAD R11, R11, -0x258, R8 ;  /* 0xfffffda80b0b7824 */ /* 0x000fe400078e0208 */
[----:B------:R-:W-:Y:S02]  /*0290*/  IMAD R17, R16, 0x320, R10 ;  /* 0x0000032010117824 */ /* 0x000fe400078e020a */
[----:B0-----:R-:W-:Y:S02]  /*02a0*/  IMAD R13, R11, 0x320, R9 ;  /* 0x000003200b0d7824 */ /* 0x001fe400078e0209 */
[----:B------:R-:W-:-:S04]  /*02b0*/  IMAD.WIDE R16, R17, 0x4, R2 ;  /* 0x0000000411107825 */ /* 0x000fc800078e0202 */
[----:B------:R-:W-:Y:S01]  /*02c0*/  IMAD.HI.U32 R19, R18, 0x1b4e81b5, RZ ;  /* 0x1b4e81b512137827 */ /* 0x000fe200078e00ff */
[----:B------:R0:W4:Y:S03]  /*02d0*/  LDG.E R8, desc[UR6][R16.64] ;  /* 0x0000000610087981 */ /* 0x000126000c1e1900 */
[----:B------:R-:W-:Y:S01]  /*02e0*/  IMAD.WIDE R12, R13, 0x4, R2 ;  /* 0x000000040d0c7825 */ /* 0x000fe200078e0202 */
[----:B------:R-:W-:-:S03]  /*02f0*/  SHF.R.U32.HI R21, RZ, 0x6, R19 ;  /* 0x00000006ff157819 */ /* 0x000fc60000011613 */
[----:B------:R-:W-:Y:S02]  /*0300*/  IMAD R19, R11, 0x320, R10 ;  /* 0x000003200b137824 */ /* 0x000fe400078e020a */
[----:B------:R5:W4:Y:S01]  /*0310*/  LDG.E R11, desc[UR6][R12.64] ;  /* 0x000000060c0b7981 */ /* 0x000b22000c1e1900 */
[----:B-1----:R-:W-:Y:S02]  /*0320*/  IMAD R14, R21, -0x258, R18 ;  /* 0xfffffda8150e7824 */ /* 0x002fe400078e0212 */
[----:B------:R-:W-:-:S04]  /*0330*/  IMAD.WIDE R18, R19, 0x4, R2 ;  /* 0x0000000413127825 */ /* 0x000fc800078e0202 */
[C---:B------:R-:W-:Y:S02]  /*0340*/  IMAD R15, R14.reuse, 0x320, R9 ;  /* 0x000003200e0f7824 */ /* 0x040fe400078e0209 */
[----:B------:R-:W4:Y:S01]  /*0350*/  LDG.E R9, desc[UR6][R18.64] ;  /* 0x0000000612097981 */ /* 0x000f22000c1e1900 */
[----:B------:R-:W-:Y:S02]  /*0360*/  IMAD R21, R14, 0x320, R7 ;  /* 0x000003200e157824 */ /* 0x000fe400078e0207 */
[----:B0-----:R-:W-:-:S05]  /*0370*/  IMAD.WIDE R16, R15, 0x4, R2 ;  /* 0x000000040f107825 */ /* 0x001fca00078e0202 */
[----:B------:R0:W4:Y:S01]  /*0380*/  LDG.E R7, desc[UR6][R16.64] ;  /* 0x0000000610077981 */ /* 0x000122000c1e1900 */
[----:B------:R-:W-:-:S04]  /*0390*/  IMAD.WIDE R20, R21, 0x4, R2 ;  /* 0x0000000415147825 */ /* 0x000fc800078e0202 */
[----:B------:R-:W-:Y:S02]  /*03a0*/  IMAD R23, R14, 0x320, R10 ;  /* 0x000003200e177824 */ /* 0x000fe400078e020a */
[----:B------:R-:W1:Y:S01]  /*03b0*/  LDC.64 R14, c[0x0][0x388] ;  /* 0x0000e200ff0e7b82 */ /* 0x000e620000000a00 */
[----:B------:R0:W4:Y:S01]  /*03c0*/  LDG.E R20, desc[UR6][R20.64] ;  /* 0x0000000614147981 */ /* 0x000122000c1e1900 */
[----:B-----5:R-:W-:-:S06]  /*03d0*/  IMAD.WIDE R12, R23, 0x4, R2 ;  /* 0x00000004170c7825 */ /* 0x020fcc00078e0202 */
[----:B------:R-:W5:Y:S01]  /*03e0*/  LDG.E R12, desc[UR6][R12.64] ;  /* 0x000000060c0c7981 */ /* 0x000f62000c1e1900 */
[----:B------:R-:W-:-:S04]  /*03f0*/  IMAD R5, R5, 0x320, R4 ;  /* 0x0000032005057824 */ /* 0x000fc800078e0204 */
[----:B------:R-:W-:-:S04]  /*0400*/  IMAD.WIDE R2, R5, 0x4, R2 ;  /* 0x0000000405027825 */ /* 0x000fc800078e0202 */
[----:B-1----:R-:W-:-:S05]  /*0410*/  IMAD.WIDE R14, R5, 0x4, R14 ;  /* 0x00000004050e7825 */ /* 0x002fca00078e020e */
[----:B------:R-:W-:Y:S04]  /*0420*/  STG.E desc[UR6][R14.64], RZ ;  /* 0x000000ff0e007986 */ /* 0x000fe8000c101906 */
[----:B------:R1:W5:Y:S01]  /*0430*/  LDG.E R2, desc[UR6][R2.64] ;  /* 0x0000000602027981 */ /* 0x000362000c1e1900 */
[----:B------:R-:W-:Y:S01]  /*0440*/  HFMA2 R4, -RZ, RZ, 0, 1.1920928955078125e-07 ;  /* 0x00000002ff047431 */ /* 0x000fe200000001ff */
[----:B------:R-:W1:Y:S01]  /*0450*/  S2UR UR5, SR_CgaCtaId ;  /* 0x00000000000579c3 */ /* 0x000e620000008800 */
[----:B------:R-:W-:Y:S01]  /*0460*/  UMOV UR4, 0x400 ;  /* 0x0000040000047882 */ /* 0x000fe20000000000 */
[----:B------:R-:W-:Y:S01]  /*0470*/  MOV R10, 0xffffffff ;  /* 0xffffffff000a7802 */ /* 0x000fe20000000f00 */
[----:B0-----:R-:W-:Y:S01]  /*0480*/  IMAD.MOV.U32 R16, RZ, RZ, 0x1 ;  /* 0x00000001ff107424 */ /* 0x001fe200078e00ff */
[----:B------:R-:W-:Y:S01]  /*0490*/  MOV R17, RZ ;  /* 0x000000ff00117202 */ /* 0x000fe20000000f00 */
[----:B------:R-:W-:Y:S01]  /*04a0*/  IMAD.MOV.U32 R19, RZ, RZ, -0x1 ;  /* 0xffffffffff137424 */ /* 0x000fe200078e00ff */
[----:B------:R-:W-:Y:S01]  /*04b0*/  MOV R18, 0xffffffff ;  /* 0xffffffff00127802 */ /* 0x000fe20000000f00 */
[----:B------:R-:W-:Y:S01]  /*04c0*/  IMAD.MOV.U32 R22, RZ, RZ, 0x1 ;  /* 0x00000001ff167424 */ /* 0x000fe200078e00ff */
[----:B------:R-:W-:Y:S01]  /*04d0*/  MOV R21, 0xffffffff ;  /* 0xffffffff00157802 */ /* 0x000fe20000000f00 */
[----:B------:R-:W-:Y:S01]  /*04e0*/  IMAD.MOV.U32 R5, RZ, RZ, 0x1 ;  /* 0x00000001ff057424 */ /* 0x000fe200078e00ff */
[----:B------:R-:W-:Y:S01]  /*04f0*/  MOV R23, 0xffffffff ;  /* 0xffffffff00177802 */ /* 0x000fe20000000f00 */
[----:B-1----:R-:W-:-:S09]  /*0500*/  ULEA UR4, UR5, UR4, 0x18 ;  /* 0x0000000405047291 */ /* 0x002fd2000f8ec0ff */
[----:B------:R-:W-:Y:S01]  /*0510*/  STS.128 [UR4+0x20], R16 ;  /* 0x00002010ff007988 */ /* 0x000fe20008000c04 */
[----:B--2---:R-:W-:-:S04]  /*0520*/  ISETP.NE.AND P1, PT, R0, RZ, PT ;  /* 0x000000ff0000720c */ /* 0x004fc80003f25270 */
[----:B------:R-:W-:Y:S02]  /*0530*/  SEL R0, RZ, 0x1, !P1 ;  /* 0x00000001ff007807 */ /* 0x000fe40004800000 */
[----:B---3--:R-:W-:Y:S01]  /*0540*/  ISETP.NE.AND P0, PT, R6, RZ, PT ;  /* 0x000000ff0600720c */ /* 0x008fe20003f05270 */
[----:B------:R-:W-:-:S06]  /*0550*/  HFMA2 R6, -RZ, RZ, 0, 0 ;  /* 0x00000000ff067431 */ /* 0x000fcc00000001ff */
[----:B------:R-:W-:Y:S01]  /*0560*/  @!P1 IMAD.MOV R4, RZ, RZ, 0x1 ;  /* 0x00000001ff049424 */ /* 0x000fe200078e02ff */
[----:B----4-:R-:W-:-:S05]  /*0570*/  ISETP.NE.AND P1, PT, R8, RZ, PT ;  /* 0x000000ff0800720c */ /* 0x010fca0003f25270 */
[----:B------:R-:W-:Y:S02]  /*0580*/  @!P0 IADD3 R4, PT, PT, R0, RZ, RZ ;  /* 0x000000ff00048210 */ /* 0x000fe40007ffe0ff */
[----:B------:R-:W-:Y:S02]  /*0590*/  MOV R8, 0x1 ;  /* 0x0000000100087802 */ /* 0x000fe40000000f00 */
[----:B------:R-:W-:Y:S02]  /*05a0*/  IADD3 R0, PT, PT, R4, 0x1, RZ ;  /* 0x0000000104007810 */ /* 0x000fe40007ffe0ff */
[----:B------:R-:W-:Y:S01]  /*05b0*/  ISETP.NE.AND P0, PT, R11, RZ, PT ;  /* 0x000000ff0b00720c */ /* 0x000fe20003f05270 */
[----:B------:R-:W-:Y:S02]  /*05c0*/  HFMA2 R11, -RZ, RZ, 0, 0 ;  /* 0x00000000ff0b7431 */ /* 0x000fe400000001ff */
[----:B------:R-:W-:Y:S01]  /*05d0*/  @!P1 IMAD.MOV R0, RZ, RZ, R4 ;  /* 0x000000ffff009224 */ /* 0x000fe200078e0204 */
[----:B------:R-:W-:-:S02]  /*05e0*/  MOV R4, 0xffffffff ;  /* 0xffffffff00047802 */ /* 0x000fc40000000f00 */
[----:B------:R-:W-:Y:S01]  /*05f0*/  ISETP.NE.AND P1, PT, R9, RZ, PT ;  /* 0x000000ff0900720c */ /* 0x000fe20003f25270 */
[----:B------:R-:W-:Y:S01]  /*0600*/  IMAD.MOV.U32 R9, RZ, RZ, 0x1 ;  /* 0x00000001ff097424 */ /* 0x000fe200078e00ff */
[----:B------:R-:W-:-:S05]  /*0610*/  IADD3 R3, PT, PT, R0, 0x1, RZ ;  /* 0x0000000100037810 */ /* 0x000fca0007ffe0ff */
[----:B------:R-:W-:Y:S01]  /*0620*/  @!P0 IADD3 R3, PT, PT, R0, RZ, RZ ;  /* 0x000000ff00038210 */ /* 0x000fe20007ffe0ff */
[----:B------:R-:W-:Y:S01]  /*0630*/  STS.128 [UR4+0x10], R8 ;  /* 0x00001008ff007988 */ /* 0x000fe20008000c04 */
[----:B------:R-:W-:-:S03]  /*0640*/  ISETP.NE.AND P0, PT, R7, RZ, PT ;  /* 0x000000ff0700720c */ /* 0x000fc60003f05270 */
[C---:B------:R-:W-:Y:S01]  /*0650*/  VIADD R0, R3.reuse, 0x1 ;  /* 0x0000000103007836 */ /* 0x040fe20000000000 */
[----:B------:R-:W-:Y:S02]  /*0660*/  MOV R7, 0x1 ;  /* 0x0000000100077802 */ /* 0x000fe40000000f00 */
[----:B------:R-:W-:-:S03]  /*0670*/  @!P1 IADD3 R0, PT, PT, R3, RZ, RZ ;  /* 0x000000ff03009210 */ /* 0x000fc60007ffe0ff */
[----:B------:R-:W-:Y:S01]  /*0680*/  STS.128 [UR4], R4 ;  /* 0x00000004ff007988 */ /* 0x000fe20008000c04 */
[----:B------:R-:W-:Y:S01]  /*0690*/  ISETP.NE.AND P1, PT, R20, RZ, PT ;  /* 0x000000ff1400720c */ /* 0x000fe20003f25270 */
[----:B------:R-:W-:Y:S01]  /*06a0*/  HFMA2 R20, -RZ, RZ, 0, 0 ;  /* 0x00000000ff147431 */ /* 0x000fe200000001ff */
[----:B------:R-:W-:Y:S01]  /*06b0*/  IADD3 R3, PT, PT, R0, 0x1, RZ ;  /* 0x0000000100037810 */ /* 0x000fe20007ffe0ff */
[----:B------:R-:W-:Y:S01]  /*06c0*/  @!P0 IMAD.MOV R3, RZ, RZ, R0 ;  /* 0x000000ffff038224 */ /* 0x000fe200078e0200 */
[----:B-----5:R-:W-:Y:S02]  /*06d0*/  ISETP.NE.AND P0, PT, R12, RZ, PT ;  /* 0x000000ff0c00720c */ /* 0x020fe40003f05270 */
[----:B------:R-:W-:Y:S02]  /*06e0*/  STS.128 [UR4+0x30], R20 ;  /* 0x00003014ff007988 */ /* 0x000fe40008000c04 */
[----:B------:R-:W-:-:S05]  /*06f0*/  IADD3 R0, PT, PT, R3, 0x1, RZ ;  /* 0x0000000103007810 */ /* 0x000fca0007ffe0ff */
[----:B------:R-:W-:-:S05]  /*0700*/  @!P1 IADD3 R0, PT, PT, R3, RZ, RZ ;  /* 0x000000ff03009210 */ /* 0x000fca0007ffe0ff */
[C---:B------:R-:W-:Y:S01]  /*0710*/  VIADD R3, R0.reuse, 0x1 ;  /* 0x0000000100037836 */ /* 0x040fe20000000000 */
[----:B------:R-:W-:-:S04]  /*0720*/  @!P0 IADD3 R3, PT, PT, R0, RZ, RZ ;  /* 0x000000ff00038210 */ /* 0x000fc80007ffe0ff */
[----:B------:R-:W-:-:S04]  /*0730*/  ISETP.NE.AND P0, PT, R3, 0x2, PT ;  /* 0x000000020300780c */ /* 0x000fc80003f05270 */
[----:B------:R-:W-:-:S04]  /*0740*/  ISETP.EQ.OR P0, PT, R2, RZ, P0 ;  /* 0x000000ff0200720c */ /* 0x000fc80000702670 */
[----:B------:R-:W-:-:S13]  /*0750*/  ISETP.NE.AND P0, PT, R3, 0x3, P0 ;  /* 0x000000030300780c */ /* 0x000fda0000705270 */
[----:B------:R-:W-:Y:S01]  /*0760*/  @!P0 STG.E desc[UR6][R14.64], R5 ;  /* 0x000000050e008986 */ /* 0x000fe2000c101906 */
[----:B------:R-:W-:Y:S08]  /*0770*/  @!P0 BAR.SYNC.DEFER_BLOCKING 0x0 ;  /* 0x0000000000008b1d */ /* 0x000ff00000010000 */
[----:B------:R-:W-:Y:S06]  /*0780*/  BAR.SYNC.DEFER_BLOCKING 0x0 ;  /* 0x0000000000007b1d */ /* 0x000fec0000010000 */
[----:B------:R-:W-:Y:S05]  /*0790*/  EXIT ;  /* 0x000000000000794d */ /* 0x000fea0003800000 */
.L_x_0:
[----:B------:R-:W-:-:S00]  /*07a0*/  BRA `(.L_x_0) ;  /* 0xfffffffc00fc7947 */ /* 0x000fc0000383ffff */
[----:B------:R-:W-:-:S00]  /*07b0*/  NOP ;  /* 0x0000000000007918 */ /* 0x000fc00000000000 */
        /* <DEDUP_REMOVED lines=12> */
.L_x_1:


//--------------------- .nv.shared._Z11step_kernelPiS_ --------------------------
	.section	.nv.shared._Z11step_kernelPiS_,"aw",@nobits
	.sectionflags	@""
	.align	4
.nv.shared._Z11step_kernelPiS_:
	.zero		1088


//--------------------- .nv.shared.reserved.0     --------------------------
	.section	.nv.shared.reserved.0,"aw",@nobits
	.weak		__nv_reservedSMEM_offset_0_alias
	.size		__nv_reservedSMEM_offset_0_alias, 0, 64
	.other		__nv_reservedSMEM_offset_0_alias,@"STO_CUDA_RESERVED_SHARED STV_DEFAULT"
__nv_reservedSMEM_offset_0_alias:
	.zero		0
	.zero		64


//--------------------- .nv.constant0._Z11step_kernelPiS_ --------------------------
	.section	.nv.constant0._Z11step_kernelPiS_,"a",@progbits
	.sectionflags	@""
	.align	4
.nv.constant0._Z11step_kernelPiS_:
	.zero		912


//--------------------- SYMBOLS --------------------------

	.type		.nv.reservedSmem.offset0,@object
	.size		.nv.reservedSmem.offset0,0x4
	.type		.nv.reservedSmem.cap,@object
	.size		.nv.reservedSmem.cap,0x4
